	.headerflags	@"EF_CUDA_TEXMODE_UNIFIED EF_CUDA_64BIT_ADDRESS EF_CUDA_ACCELERATORS EF_CUDA_SM90 EF_CUDA_VIRTUAL_SM(EF_CUDA_SM90)"
	.elftype	@"ET_EXEC"


//--------------------- .nv.info                  --------------------------
	.section	.nv.info,"",@"SHT_CUDA_INFO"
	.align	4


	//----- nvinfo : EIATTR_REGCOUNT
	.align		4
        /*0000*/ 	.byte	0x04, 0x2f
        /*0002*/ 	.short	(.L_1 - .L_0)
	.align		4
.L_0:
        /*0004*/ 	.word	index@(triton_poi_fused_cat_25)
        /*0008*/ 	.word	0x00000020


	//----- nvinfo : EIATTR_MIN_STACK_SIZE
	.align		4
.L_1:
        /*000c*/ 	.byte	0x04, 0x12
        /*000e*/ 	.short	(.L_3 - .L_2)
	.align		4
.L_2:
        /*0010*/ 	.word	index@(triton_poi_fused_cat_25)
        /*0014*/ 	.word	0x00000000


	//----- nvinfo : EIATTR_FRAME_SIZE
	.align		4
.L_3:
        /*0018*/ 	.byte	0x04, 0x11
        /*001a*/ 	.short	(.L_5 - .L_4)
	.align		4
.L_4:
        /*001c*/ 	.word	index@(triton_poi_fused_cat_25)
        /*0020*/ 	.word	0x00000000


	//----- nvinfo : EIATTR_MIN_STACK_SIZE
	.align		4
.L_5:
        /*0024*/ 	.byte	0x04, 0x12
        /*0026*/ 	.short	(.L_7 - .L_6)
	.align		4
.L_6:
        /*0028*/ 	.word	index@(triton_poi_fused_cat_25)
        /*002c*/ 	.word	0x00000000
.L_7:


//--------------------- .nv.info.triton_poi_fused_cat_25 --------------------------
	.section	.nv.info.triton_poi_fused_cat_25,"",@"SHT_CUDA_INFO"
	.sectionflags	@""
	.align	4


	//----- nvinfo : EIATTR_CUDA_API_VERSION
	.align		4
        /*0000*/ 	.byte	0x04, 0x37
        /*0002*/ 	.short	(.L_9 - .L_8)
.L_8:
        /*0004*/ 	.word	0x0000007c


	//----- nvinfo : EIATTR_KPARAM_INFO
	.align		4
.L_9:
        /*0008*/ 	.byte	0x04, 0x17
        /*000a*/ 	.short	(.L_11 - .L_10)
.L_10:
        /*000c*/ 	.word	0x00000000
        /*0010*/ 	.short	0x0009
        /*0012*/ 	.short	0x0048
        /*0014*/ 	.byte	0x00, 0xf0, 0x11, 0x00


	//----- nvinfo : EIATTR_KPARAM_INFO
	.align		4
.L_11:
        /*0018*/ 	.byte	0x04, 0x17
        /*001a*/ 	.short	(.L_13 - .L_12)
.L_12:
        /*001c*/ 	.word	0x00000000
        /*0020*/ 	.short	0x0008
        /*0022*/ 	.short	0x0040
        /*0024*/ 	.byte	0x00, 0xf4, 0x21, 0x00


	//----- nvinfo : EIATTR_KPARAM_INFO
	.align		4
.L_13:
        /*0028*/ 	.byte	0x04, 0x17
        /*002a*/ 	.short	(.L_15 - .L_14)
.L_14:
        /*002c*/ 	.word	0x00000000
        /*0030*/ 	.short	0x0007
        /*0032*/ 	.short	0x0038
        /*0034*/ 	.byte	0x00, 0xf4, 0x21, 0x00


	//----- nvinfo : EIATTR_KPARAM_INFO
	.align		4
.L_15:
        /*0038*/ 	.byte	0x04, 0x17
        /*003a*/ 	.short	(.L_17 - .L_16)
.L_16:
        /*003c*/ 	.word	0x00000000
        /*0040*/ 	.short	0x0006
        /*0042*/ 	.short	0x0030
        /*0044*/ 	.byte	0x00, 0xf4, 0x21, 0x00


	//----- nvinfo : EIATTR_KPARAM_INFO
	.align		4
.L_17:
        /*0048*/ 	.byte	0x04, 0x17
        /*004a*/ 	.short	(.L_19 - .L_18)
.L_18:
        /*004c*/ 	.word	0x00000000
        /*0050*/ 	.short	0x0005
        /*0052*/ 	.short	0x0028
        /*0054*/ 	.byte	0x00, 0xf4, 0x21, 0x00


	//----- nvinfo : EIATTR_KPARAM_INFO
	.align		4
.L_19:
        /*0058*/ 	.byte	0x04, 0x17
        /*005a*/ 	.short	(.L_21 - .L_20)
.L_20:
        /*005c*/ 	.word	0x00000000
        /*0060*/ 	.short	0x0004
        /*0062*/ 	.short	0x0020
        /*0064*/ 	.byte	0x00, 0xf4, 0x21, 0x00


	//----- nvinfo : EIATTR_KPARAM_INFO
	.align		4
.L_21:
        /*0068*/ 	.byte	0x04, 0x17
        /*006a*/ 	.short	(.L_23 - .L_22)
.L_22:
        /*006c*/ 	.word	0x00000000
        /*0070*/ 	.short	0x0003
        /*0072*/ 	.short	0x0018
        /*0074*/ 	.byte	0x00, 0xf4, 0x21, 0x00


	//----- nvinfo : EIATTR_KPARAM_INFO
	.align		4
.L_23:
        /*0078*/ 	.byte	0x04, 0x17
        /*007a*/ 	.short	(.L_25 - .L_24)
.L_24:
        /*007c*/ 	.word	0x00000000
        /*0080*/ 	.short	0x0002
        /*0082*/ 	.short	0x0010
        /*0084*/ 	.byte	0x00, 0xf4, 0x21, 0x00


	//----- nvinfo : EIATTR_KPARAM_INFO
	.align		4
.L_25:
        /*0088*/ 	.byte	0x04, 0x17
        /*008a*/ 	.short	(.L_27 - .L_26)
.L_26:
        /*008c*/ 	.word	0x00000000
        /*0090*/ 	.short	0x0001
        /*0092*/ 	.short	0x0008
        /*0094*/ 	.byte	0x00, 0xf4, 0x21, 0x00


	//----- nvinfo : EIATTR_KPARAM_INFO
	.align		4
.L_27:
        /*0098*/ 	.byte	0x04, 0x17
        /*009a*/ 	.short	(.L_29 - .L_28)
.L_28:
        /*009c*/ 	.word	0x00000000
        /*00a0*/ 	.short	0x0000
        /*00a2*/ 	.short	0x0000
        /*00a4*/ 	.byte	0x00, 0xf4, 0x21, 0x00


	//----- nvinfo : EIATTR_SPARSE_MMA_MASK
	.align		4
.L_29:
        /*00a8*/ 	.byte	0x03, 0x50
        /*00aa*/ 	.short	0x0000


	//----- nvinfo : EIATTR_MAXREG_COUNT
	.align		4
        /*00ac*/ 	.byte	0x03, 0x1b
        /*00ae*/ 	.short	0x00ff


	//----- nvinfo : EIATTR_EXIT_INSTR_OFFSETS
	.align		4
        /*00b0*/ 	.byte	0x04, 0x1c
        /*00b2*/ 	.short	(.L_31 - .L_30)


	//   ....[0]....
.L_30:
        /*00b4*/ 	.word	0x00000940


	//----- nvinfo : EIATTR_REQNTID
	.align		4
.L_31:
        /*00b8*/ 	.byte	0x04, 0x10
        /*00ba*/ 	.short	(.L_33 - .L_32)
.L_32:
        /*00bc*/ 	.word	0x00000100
        /*00c0*/ 	.word	0x00000001
        /*00c4*/ 	.word	0x00000001


	//----- nvinfo : EIATTR_CBANK_PARAM_SIZE
	.align		4
.L_33:
        /*00c8*/ 	.byte	0x03, 0x19
        /*00ca*/ 	.short	0x004c


	//----- nvinfo : EIATTR_PARAM_CBANK
	.align		4
        /*00cc*/ 	.byte	0x04, 0x0a
        /*00ce*/ 	.short	(.L_35 - .L_34)
	.align		4
.L_34:
        /*00d0*/ 	.word	index@(.nv.constant0.triton_poi_fused_cat_25)
        /*00d4*/ 	.short	0x0210
        /*00d6*/ 	.short	0x004c


	//----- nvinfo : EIATTR_SW_WAR
	.align		4
.L_35:
        /*00d8*/ 	.byte	0x04, 0x36
        /*00da*/ 	.short	(.L_37 - .L_36)
.L_36:
        /*00dc*/ 	.word	0x00000008
.L_37:


//--------------------- .nv.callgraph             --------------------------
	.section	.nv.callgraph,"",@"SHT_CUDA_CALLGRAPH"
	.align	4
	.sectionentsize	8
	.align		4
        /*0000*/ 	.word	0x00000000
	.align		4
        /*0004*/ 	.word	0xffffffff
	.align		4
        /*0008*/ 	.word	0x00000000
	.align		4
        /*000c*/ 	.word	0xfffffffe
	.align		4
        /*0010*/ 	.word	0x00000000
	.align		4
        /*0014*/ 	.word	0xfffffffd
	.align		4
        /*0018*/ 	.word	0x00000000
	.align		4
        /*001c*/ 	.word	0xfffffffc


//--------------------- .text.triton_poi_fused_cat_25 --------------------------
	.section	.text.triton_poi_fused_cat_25,"ax",@progbits
	.align	128
        .global         triton_poi_fused_cat_25
        .type           triton_poi_fused_cat_25,@function
        .size           triton_poi_fused_cat_25,(.L_x_1 - triton_poi_fused_cat_25)
        .other          triton_poi_fused_cat_25,@"STO_CUDA_ENTRY STV_DEFAULT"
triton_poi_fused_cat_25:
.text.triton_poi_fused_cat_25:
[----:B------:R-:W-:Y:S01]  /*0000*/  LDC R1, c[0x0][0x28] ;  /* 0x00000a00ff017b82 */ /* 0x000fe20000000800 */
[----:B------:R-:W1:Y:S07]  /*0010*/  S2R R0, SR_TID.X ;  /* 0x0000000000007919 */ /* 0x000e6e0000002100 */
[----:B------:R-:W2:Y:S01]  /*0020*/  LDC.64 R6, c[0x0][0x220] ;  /* 0x00008800ff067b82 */ /* 0x000ea20000000a00 */
[----:B------:R-:W-:Y:S01]  /*0030*/  CS2R R12, SRZ ;  /* 0x00000000000c7805 */ /* 0x000fe2000001ff00 */
[----:B------:R-:W-:Y:S01]  /*0040*/  ULDC.64 UR4, c[0x0][0x208] ;  /* 0x0000820000047ab9 */ /* 0x000fe20000000a00 */
[----:B------:R-:W3:Y:S05]  /*0050*/  S2R R23, SR_CTAID.X ;  /* 0x0000000000177919 */ /* 0x000eea0000002500 */
[----:B------:R-:W4:Y:S01]  /*0060*/  LDC.64 R26, c[0x0][0x238] ;  /* 0x00008e00ff1a7b82 */ /* 0x000f220000000a00 */
[----:B------:R-:W-:-:S02]  /*0070*/  CS2R R8, SRZ ;  /* 0x0000000000087805 */ /* 0x000fc4000001ff00 */
[----:B------:R-:W-:Y:S01]  /*0080*/  CS2R R10, SRZ ;  /* 0x00000000000a7805 */ /* 0x000fe2000001ff00 */
[----:B------:R-:W-:Y:S01]  /*0090*/  ULDC.64 UR6, c[0x0][0x230] ;  /* 0x00008c0000067ab9 */ /* 0x000fe20000000a00 */
[----:B-1----:R-:W-:Y:S01]  /*00a0*/  IMAD.SHL.U32 R0, R0, 0x2, RZ ;  /* 0x0000000200007824 */ /* 0x002fe200078e00ff */
[----:B---3--:R-:W-:-:S04]  /*00b0*/  SHF.R.S32.HI R2, RZ, 0x16, R23 ;  /* 0x00000016ff027819 */ /* 0x008fc80000011417 */
[----:B------:R-:W-:Y:S02]  /*00c0*/  LOP3.LUT R0, R0, 0x1fe, RZ, 0xc0, !PT ;  /* 0x000001fe00007812 */ /* 0x000fe400078ec0ff */
[----:B------:R-:W-:-:S03]  /*00d0*/  SGXT R2, R2, 0x1 ;  /* 0x000000010202781a */ /* 0x000fc60000000200 */
[----:B------:R-:W-:-:S05]  /*00e0*/  IMAD R23, R23, 0x200, R0 ;  /* 0x0000020017177824 */ /* 0x000fca00078e0200 */
[-C--:B------:R-:W-:Y:S02]  /*00f0*/  LEA.HI R3, R2, R23.reuse, RZ, 0x6 ;  /* 0x0000001702037211 */ /* 0x080fe400078f30ff */
[----:B------:R-:W-:Y:S02]  /*0100*/  SHF.R.S32.HI R0, RZ, 0x1f, R23 ;  /* 0x0000001fff007819 */ /* 0x000fe40000011417 */
[----:B------:R-:W-:Y:S02]  /*0110*/  SHF.R.S32.HI R14, RZ, 0x6, R3 ;  /* 0x00000006ff0e7819 */ /* 0x000fe40000011403 */
[----:B------:R-:W-:-:S03]  /*0120*/  LEA.HI R0, R0, R23, RZ, 0x3 ;  /* 0x0000001700007211 */ /* 0x000fc600078f18ff */
[----:B------:R-:W-:Y:S01]  /*0130*/  IMAD.HI R2, R14, 0x2aaaaaab, RZ ;  /* 0x2aaaaaab0e027827 */ /* 0x000fe200078e02ff */
[----:B------:R-:W-:Y:S02]  /*0140*/  SHF.R.S32.HI R21, RZ, 0x3, R0 ;  /* 0x00000003ff157819 */ /* 0x000fe40000011400 */
[----:B------:R-:W-:Y:S02]  /*0150*/  LOP3.LUT R0, R0, 0xfffffff8, RZ, 0xc0, !PT ;  /* 0xfffffff800007812 */ /* 0x000fe400078ec0ff */
[----:B------:R-:W-:-:S04]  /*0160*/  SHF.R.U32.HI R5, RZ, 0x1f, R2 ;  /* 0x0000001fff057819 */ /* 0x000fc80000011602 */
[----:B------:R-:W-:Y:S02]  /*0170*/  LEA.HI R5, R2, R5, RZ, 0x18 ;  /* 0x0000000502057211 */ /* 0x000fe400078fc0ff */
[----:B------:R-:W-:-:S03]  /*0180*/  LEA.HI R2, R21, R21, RZ, 0x3 ;  /* 0x0000001515027211 */ /* 0x000fc600078f18ff */
[----:B------:R-:W-:Y:S01]  /*0190*/  IMAD R14, R5, -0x600, R14 ;  /* 0xfffffa00050e7824 */ /* 0x000fe200078e020e */
[----:B------:R-:W-:Y:S01]  /*01a0*/  LOP3.LUT R2, R2, 0xfffffff8, RZ, 0xc0, !PT ;  /* 0xfffffff802027812 */ /* 0x000fe200078ec0ff */
[----:B------:R-:W1:Y:S03]  /*01b0*/  LDC.64 R4, c[0x0][0x228] ;  /* 0x00008a00ff047b82 */ /* 0x000e660000000a00 */
[----:B------:R-:W-:Y:S01]  /*01c0*/  ISETP.GT.AND P0, PT, R14, 0x1ff, PT ;  /* 0x000001ff0e00780c */ /* 0x000fe20003f04270 */
[----:B------:R-:W-:-:S04]  /*01d0*/  IMAD.IADD R21, R21, 0x1, -R2 ;  /* 0x0000000115157824 */ /* 0x000fc800078e0a02 */
[----:B--2---:R-:W-:-:S04]  /*01e0*/  IMAD.WIDE R16, R21, 0x8, R6 ;  /* 0x0000000815107825 */ /* 0x004fc800078e0206 */
[----:B------:R-:W-:-:S04]  /*01f0*/  IMAD.IADD R19, R23, 0x1, -R0 ;  /* 0x0000000117137824 */ /* 0x000fc800078e0a00 */
[----:B------:R-:W2:Y:S01]  /*0200*/  @P0 LDG.E.EL.64 R12, desc[UR4][R16.64] ;  /* 0x00000004100c0981 */ /* 0x000ea2000c2e1b00 */
[----:B-1----:R-:W-:-:S05]  /*0210*/  IMAD.WIDE R24, R19, 0x8, R4 ;  /* 0x0000000813187825 */ /* 0x002fca00078e0204 */
[----:B------:R-:W3:Y:S01]  /*0220*/  @P0 LDG.E.EL.128 R8, desc[UR4][R24.64] ;  /* 0x0000000418080981 */ /* 0x000ee2000c2e1d00 */
[----:B------:R-:W-:Y:S02]  /*0230*/  CS2R R4, SRZ ;  /* 0x0000000000047805 */ /* 0x000fe4000001ff00 */
[----:B------:R-:W-:Y:S01]  /*0240*/  CS2R R6, SRZ ;  /* 0x0000000000067805 */ /* 0x000fe2000001ff00 */
[----:B----4-:R-:W-:-:S05]  /*0250*/  IMAD.WIDE R26, R19, 0x8, R26 ;  /* 0x00000008131a7825 */ /* 0x010fca00078e021a */
[----:B------:R1:W4:Y:S01]  /*0260*/  @P0 LDG.E.EL.128 R4, desc[UR4][R26.64] ;  /* 0x000000041a040981 */ /* 0x000322000c2e1d00 */
[----:B------:R-:W-:Y:S01]  /*0270*/  IMAD.HI R0, R23, 0x2aaaaaab, RZ ;  /* 0x2aaaaaab17007827 */ /* 0x000fe200078e02ff */
[----:B--2---:R-:W-:Y:S02]  /*0280*/  SEL R20, R13, RZ, P0 ;  /* 0x000000ff0d147207 */ /* 0x004fe40000000000 */
[----:B------:R-:W-:Y:S02]  /*0290*/  SEL R15, R12, RZ, P0 ;  /* 0x000000ff0c0f7207 */ /* 0x000fe40000000000 */
[----:B------:R-:W-:Y:S02]  /*02a0*/  SHF.R.U32.HI R2, RZ, 0x1d, R20 ;  /* 0x0000001dff027819 */ /* 0x000fe40000011614 */
[----:B------:R-:W-:Y:S02]  /*02b0*/  SHF.R.U32.HI R13, RZ, 0x1f, R0 ;  /* 0x0000001fff0d7819 */ /* 0x000fe40000011600 */
[----:B------:R-:W-:-:S02]  /*02c0*/  LOP3.LUT R2, R2, 0x4, RZ, 0xc0, !PT ;  /* 0x0000000402027812 */ /* 0x000fc400078ec0ff */
[----:B------:R-:W-:Y:S02]  /*02d0*/  LEA.HI.SX32 R0, R0, R13, 0x12 ;  /* 0x0000000d00007211 */ /* 0x000fe400078f92ff */
[----:B------:R-:W-:Y:S02]  /*02e0*/  IADD3 R22, P1, R2, R15, RZ ;  /* 0x0000000f02167210 */ /* 0x000fe40007f3e0ff */
[----:B---3--:R-:W-:Y:S01]  /*02f0*/  SEL R18, R9, RZ, P0 ;  /* 0x000000ff09127207 */ /* 0x008fe20000000000 */
[----:B-1----:R-:W-:Y:S01]  /*0300*/  IMAD.SHL.U32 R27, R0, 0x4000, RZ ;  /* 0x00004000001b7824 */ /* 0x002fe200078e00ff */
[----:B------:R-:W-:Y:S01]  /*0310*/  SEL R15, R8, RZ, P0 ;  /* 0x000000ff080f7207 */ /* 0x000fe20000000000 */
[----:B------:R-:W-:Y:S01]  /*0320*/  IMAD.SHL.U32 R8, R22, 0x10, RZ ;  /* 0x0000001016087824 */ /* 0x000fe200078e00ff */
[----:B------:R-:W-:Y:S01]  /*0330*/  SEL R12, R11, RZ, P0 ;  /* 0x000000ff0b0c7207 */ /* 0x000fe20000000000 */
[----:B------:R-:W-:Y:S01]  /*0340*/  IMAD.X R11, RZ, RZ, R20, P1 ;  /* 0x000000ffff0b7224 */ /* 0x000fe200008e0614 */
[----:B------:R-:W-:Y:S01]  /*0350*/  SHF.R.U32.HI R17, RZ, 0x1b, R18 ;  /* 0x0000001bff117819 */ /* 0x000fe20000011612 */
[----:B------:R-:W-:Y:S01]  /*0360*/  IMAD.MOV.U32 R20, RZ, RZ, RZ ;  /* 0x000000ffff147224 */ /* 0x000fe200078e00ff */
[----:B------:R-:W-:-:S02]  /*0370*/  SEL R9, R10, RZ, P0 ;  /* 0x000000ff0a097207 */ /* 0x000fc40000000000 */
[----:B------:R-:W-:Y:S02]  /*0380*/  LEA R16, P2, R15, UR6, 0x2 ;  /* 0x000000060f107c11 */ /* 0x000fe4000f8410ff */
[----:B------:R-:W-:Y:S02]  /*0390*/  SHF.R.U32.HI R13, RZ, 0x1b, R12 ;  /* 0x0000001bff0d7819 */ /* 0x000fe4000001160c */
[----:B------:R-:W-:Y:S02]  /*03a0*/  LOP3.LUT R17, R17, 0x10, RZ, 0xc0, !PT ;  /* 0x0000001011117812 */ /* 0x000fe400078ec0ff */
[----:B------:R-:W-:Y:S02]  /*03b0*/  LEA R2, P1, R9, UR6, 0x2 ;  /* 0x0000000609027c11 */ /* 0x000fe4000f8210ff */
[----:B------:R-:W-:Y:S02]  /*03c0*/  SHF.L.U64.HI R10, R22, 0x4, R11 ;  /* 0x00000004160a7819 */ /* 0x000fe4000001020b */
[----:B------:R-:W-:-:S02]  /*03d0*/  LOP3.LUT R13, R13, 0x10, RZ, 0xc0, !PT ;  /* 0x000000100d0d7812 */ /* 0x000fc400078ec0ff */
[----:B------:R-:W-:Y:S02]  /*03e0*/  LEA.HI.X R11, R15, UR7, R18, 0x2, P2 ;  /* 0x000000070f0b7c11 */ /* 0x000fe400090f1412 */
[----:B------:R-:W-:Y:S02]  /*03f0*/  IADD3 R16, P4, P3, R8, R16, R17 ;  /* 0x0000001008107210 */ /* 0x000fe40007b9e011 */
[----:B----4-:R-:W-:Y:S02]  /*0400*/  SEL R17, R4, RZ, P0 ;  /* 0x000000ff04117207 */ /* 0x010fe40000000000 */
[----:B------:R-:W-:Y:S02]  /*0410*/  SEL R18, R5, RZ, P0 ;  /* 0x000000ff05127207 */ /* 0x000fe40000000000 */
[----:B------:R-:W-:Y:S02]  /*0420*/  SEL R15, R6, RZ, P0 ;  /* 0x000000ff060f7207 */ /* 0x000fe40000000000 */
[----:B------:R-:W-:-:S02]  /*0430*/  SEL R4, R7, RZ, P0 ;  /* 0x000000ff07047207 */ /* 0x000fc40000000000 */
[----:B------:R-:W-:Y:S02]  /*0440*/  LEA.HI.X R9, R9, UR7, R12, 0x2, P1 ;  /* 0x0000000709097c11 */ /* 0x000fe400088f140c */
[----:B------:R-:W-:Y:S02]  /*0450*/  IADD3 R2, P2, P1, R8, R2, R13 ;  /* 0x0000000208027210 */ /* 0x000fe4000795e00d */
[----:B------:R-:W-:Y:S02]  /*0460*/  SHF.R.U32.HI R13, RZ, 0x1b, R18 ;  /* 0x0000001bff0d7819 */ /* 0x000fe40000011612 */
[----:B------:R-:W-:Y:S02]  /*0470*/  LEA R6, P6, R15, UR6, 0x2 ;  /* 0x000000060f067c11 */ /* 0x000fe4000f8c10ff */
[----:B------:R-:W-:Y:S02]  /*0480*/  SHF.R.U32.HI R7, RZ, 0x1b, R4 ;  /* 0x0000001bff077819 */ /* 0x000fe40000011604 */
[----:B------:R-:W-:-:S02]  /*0490*/  LEA R12, P5, R17, UR6, 0x2 ;  /* 0x00000006110c7c11 */ /* 0x000fc4000f8a10ff */
[----:B------:R-:W-:Y:S02]  /*04a0*/  LOP3.LUT R13, R13, 0x10, RZ, 0xc0, !PT ;  /* 0x000000100d0d7812 */ /* 0x000fe400078ec0ff */
[----:B------:R-:W-:Y:S02]  /*04b0*/  LEA.HI.X R15, R15, UR7, R4, 0x2, P6 ;  /* 0x000000070f0f7c11 */ /* 0x000fe4000b0f1404 */
[----:B------:R-:W-:Y:S02]  /*04c0*/  LOP3.LUT R7, R7, 0x10, RZ, 0xc0, !PT ;  /* 0x0000001007077812 */ /* 0x000fe400078ec0ff */
[----:B------:R-:W-:Y:S02]  /*04d0*/  LOP3.LUT R4, R3, 0xffffffc0, RZ, 0xc0, !PT ;  /* 0xffffffc003047812 */ /* 0x000fe400078ec0ff */
[----:B------:R-:W-:Y:S01]  /*04e0*/  LEA.HI.X R5, R17, UR7, R18, 0x2, P5 ;  /* 0x0000000711057c11 */ /* 0x000fe2000a8f1412 */
[----:B------:R-:W-:Y:S01]  /*04f0*/  VIADD R18, R14, 0xfffffe00 ;  /* 0xfffffe000e127836 */ /* 0x000fe20000000000 */
[----:B------:R-:W-:-:S02]  /*0500*/  IADD3 R12, P5, P6, R8, R12, R13 ;  /* 0x0000000c080c7210 */ /* 0x000fc40007ebe00d */
[----:B------:R-:W-:Y:S01]  /*0510*/  IADD3.X R17, R10, R11, RZ, P4, P3 ;  /* 0x0000000b0a117210 */ /* 0x000fe200027e64ff */
[----:B------:R-:W-:Y:S01]  /*0520*/  IMAD.SHL.U32 R29, R18, 0x10, RZ ;  /* 0x00000010121d7824 */ /* 0x000fe200078e00ff */
[----:B------:R-:W-:Y:S01]  /*0530*/  IADD3 R8, P3, P4, R8, R6, R7 ;  /* 0x0000000608087210 */ /* 0x000fe20007c7e007 */
[----:B------:R-:W-:Y:S01]  /*0540*/  IMAD.IADD R7, R23, 0x1, -R4 ;  /* 0x0000000117077824 */ /* 0x000fe200078e0a04 */
[C---:B------:R-:W-:Y:S01]  /*0550*/  IADD3.X R3, R10.reuse, R9, RZ, P2, P1 ;  /* 0x000000090a037210 */ /* 0x040fe200017e24ff */
[C---:B------:R-:W-:Y:S01]  /*0560*/  IMAD.WIDE R16, R29.reuse, 0x4, R16 ;  /* 0x000000041d107825 */ /* 0x040fe200078e0210 */
[C---:B------:R-:W-:Y:S02]  /*0570*/  IADD3.X R13, R10.reuse, R5, RZ, P5, P6 ;  /* 0x000000050a0d7210 */ /* 0x040fe40002fec4ff */
[----:B------:R-:W-:Y:S01]  /*0580*/  IADD3.X R9, R10, R15, RZ, P3, P4 ;  /* 0x0000000f0a097210 */ /* 0x000fe20001fe84ff */
[----:B------:R-:W-:Y:S01]  /*0590*/  IMAD R25, R0, 0x10000, R7 ;  /* 0x0001000000197824 */ /* 0x000fe200078e0207 */
[----:B------:R-:W1:Y:S01]  /*05a0*/  LDC.64 R10, c[0x0][0x240] ;  /* 0x00009000ff0a7b82 */ /* 0x000e620000000a00 */
[----:B------:R-:W-:Y:S01]  /*05b0*/  ISETP.GE.AND P1, PT, R14, 0x200, PT ;  /* 0x000002000e00780c */ /* 0x000fe20003f26270 */
[----:B------:R-:W-:-:S04]  /*05c0*/  IMAD.WIDE R2, R29, 0x4, R2 ;  /* 0x000000041d027825 */ /* 0x000fc800078e0202 */
[C---:B------:R-:W-:Y:S02]  /*05d0*/  IMAD.WIDE R12, R29.reuse, 0x4, R12 ;  /* 0x000000041d0c7825 */ /* 0x040fe400078e020c */
[----:B------:R-:W2:Y:S02]  /*05e0*/  LDC.64 R6, c[0x0][0x218] ;  /* 0x00008600ff067b82 */ /* 0x000ea40000000a00 */
[----:B------:R-:W-:-:S04]  /*05f0*/  IMAD.WIDE R8, R29, 0x4, R8 ;  /* 0x000000041d087825 */ /* 0x000fc800078e0208 */
[----:B------:R-:W-:Y:S02]  /*0600*/  IMAD R29, R0, -0x18000, R23 ;  /* 0xfffe8000001d7824 */ /* 0x000fe400078e0217 */
[----:B------:R-:W3:Y:S01]  /*0610*/  LDC.64 R14, c[0x0][0x210] ;  /* 0x00008400ff0e7b82 */ /* 0x000ee20000000a00 */
[----:B------:R-:W-:Y:S02]  /*0620*/  IMAD R25, R18, 0x40, R25 ;  /* 0x0000004012197824 */ /* 0x000fe400078e0219 */
[----:B------:R-:W-:Y:S02]  /*0630*/  IMAD R29, R0, 0x8000, R29 ;  /* 0x00008000001d7824 */ /* 0x000fe400078e021d */
[----:B------:R-:W-:Y:S02]  /*0640*/  IMAD.MOV.U32 R18, RZ, RZ, RZ ;  /* 0x000000ffff127224 */ /* 0x000fe400078e00ff */
[C---:B------:R-:W-:Y:S01]  /*0650*/  IMAD.WIDE R16, R27.reuse, 0x4, R16 ;  /* 0x000000041b107825 */ /* 0x040fe200078e0210 */
[----:B------:R-:W4:Y:S03]  /*0660*/  LDC.64 R4, c[0x0][0x248] ;  /* 0x00009200ff047b82 */ /* 0x000f260000000a00 */
[----:B------:R-:W-:Y:S01]  /*0670*/  IMAD.MOV.U32 R0, RZ, RZ, RZ ;  /* 0x000000ffff007224 */ /* 0x000fe200078e00ff */
[----:B------:R5:W4:Y:S01]  /*0680*/  @P0 LDG.E.EL R18, desc[UR4][R16.64] ;  /* 0x0000000410120981 */ /* 0x000b22000c2e1900 */
[----:B------:R-:W-:-:S04]  /*0690*/  IMAD.WIDE R12, R27, 0x4, R12 ;  /* 0x000000041b0c7825 */ /* 0x000fc800078e020c */
[----:B------:R-:W-:Y:S01]  /*06a0*/  IMAD.MOV.U32 R22, RZ, RZ, RZ ;  /* 0x000000ffff167224 */ /* 0x000fe200078e00ff */
[----:B------:R-:W4:Y:S01]  /*06b0*/  @P0 LDG.E.EL R0, desc[UR4][R12.64] ;  /* 0x000000040c000981 */ /* 0x000f22000c2e1900 */
[----:B------:R-:W-:-:S04]  /*06c0*/  IMAD.WIDE R2, R27, 0x4, R2 ;  /* 0x000000041b027825 */ /* 0x000fc800078e0202 */
[----:B------:R-:W-:Y:S01]  /*06d0*/  IMAD.WIDE R8, R27, 0x4, R8 ;  /* 0x000000041b087825 */ /* 0x000fe200078e0208 */
[----:B------:R-:W-:Y:S01]  /*06e0*/  CS2R R26, SRZ ;  /* 0x00000000001a7805 */ /* 0x000fe2000001ff00 */
[----:B------:R2:W4:Y:S02]  /*06f0*/  @P0 LDG.E.EL R20, desc[UR4][R2.64] ;  /* 0x0000000402140981 */ /* 0x000524000c2e1900 */
[----:B-1----:R-:W-:Y:S02]  /*0700*/  IMAD.WIDE R10, R19, 0x4, R10 ;  /* 0x00000004130a7825 */ /* 0x002fe400078e020a */
[----:B------:R1:W4:Y:S02]  /*0710*/  @P0 LDG.E.EL R22, desc[UR4][R8.64] ;  /* 0x0000000408160981 */ /* 0x000324000c2e1900 */
[----:B--2---:R-:W-:Y:S02]  /*0720*/  IMAD.WIDE R6, R25, 0x4, R6 ;  /* 0x0000000419067825 */ /* 0x004fe400078e0206 */
[----:B------:R2:W4:Y:S02]  /*0730*/  @P0 LDG.E.EL.64 R26, desc[UR4][R10.64] ;  /* 0x000000040a1a0981 */ /* 0x000524000c2e1b00 */
[----:B---3--:R-:W-:Y:S01]  /*0740*/  IMAD.WIDE R24, R29, 0x4, R14 ;  /* 0x000000041d187825 */ /* 0x008fe200078e020e */
[----:B------:R-:W-:-:S02]  /*0750*/  CS2R R14, SRZ ;  /* 0x00000000000e7805 */ /* 0x000fc4000001ff00 */
[----:B-----5:R-:W-:Y:S01]  /*0760*/  CS2R R16, SRZ ;  /* 0x0000000000107805 */ /* 0x020fe2000001ff00 */
[----:B----4-:R-:W-:Y:S01]  /*0770*/  IMAD.WIDE R4, R21, 0x4, R4 ;  /* 0x0000000415047825 */ /* 0x010fe200078e0204 */
[----:B0-----:R-:W-:Y:S01]  /*0780*/  CS2R R2, SRZ ;  /* 0x0000000000027805 */ /* 0x001fe2000001ff00 */
[----:B-1----:R-:W0:Y:S01]  /*0790*/  LDC.64 R8, c[0x0][0x250] ;  /* 0x00009400ff087b82 */ /* 0x002e220000000a00 */
[----:B------:R1:W3:Y:S04]  /*07a0*/  @P0 LDG.E.64 R14, desc[UR4][R6.64] ;  /* 0x00000004060e0981 */ /* 0x0002e8000c1e1b00 */
[----:B------:R-:W4:Y:S04]  /*07b0*/  @P0 LDG.E.EL R16, desc[UR4][R4.64] ;  /* 0x0000000404100981 */ /* 0x000f28000c2e1900 */
[----:B------:R3:W5:Y:S04]  /*07c0*/  @P0 LDG.E.EL R17, desc[UR4][R4.64] ;  /* 0x0000000404110981 */ /* 0x000768000c2e1900 */
[----:B------:R-:W5:Y:S01]  /*07d0*/  @!P1 LDG.E.64 R2, desc[UR4][R24.64] ;  /* 0x0000000418029981 */ /* 0x000f62000c1e1b00 */
[----:B0-----:R-:W-:Y:S01]  /*07e0*/  IMAD.WIDE R8, R23, 0x4, R8 ;  /* 0x0000000417087825 */ /* 0x001fe200078e0208 */
[----:B--2---:R-:W-:-:S02]  /*07f0*/  SEL R11, R18, RZ, P0 ;  /* 0x000000ff120b7207 */ /* 0x004fc40000000000 */
[----:B------:R-:W-:Y:S02]  /*0800*/  SEL R0, R0, RZ, P0 ;  /* 0x000000ff00007207 */ /* 0x000fe40000000000 */
[----:B------:R-:W-:-:S03]  /*0810*/  SEL R20, R20, RZ, P0 ;  /* 0x000000ff14147207 */ /* 0x000fc60000000000 */
[----:B------:R-:W-:Y:S01]  /*0820*/  FADD R0, -R11, R0 ;  /* 0x000000000b007221 */ /* 0x000fe20000000100 */
[----:B------:R-:W-:Y:S02]  /*0830*/  SEL R22, R22, RZ, P0 ;  /* 0x000000ff16167207 */ /* 0x000fe40000000000 */
[----:B------:R-:W-:-:S03]  /*0840*/  SEL R26, R26, RZ, P0 ;  /* 0x000000ff1a1a7207 */ /* 0x000fc60000000000 */
[----:B-1----:R-:W-:Y:S01]  /*0850*/  FADD R7, -R20, R22 ;  /* 0x0000001614077221 */ /* 0x002fe20000000100 */
[----:B------:R-:W-:Y:S01]  /*0860*/  SEL R27, R27, RZ, P0 ;  /* 0x000000ff1b1b7207 */ /* 0x000fe20000000000 */
[----:B------:R-:W-:-:S04]  /*0870*/  FFMA R26, R0, R26, R11 ;  /* 0x0000001a001a7223 */ /* 0x000fc8000000000b */
[----:B------:R-:W-:Y:S01]  /*0880*/  FFMA R27, R7, R27, R20 ;  /* 0x0000001b071b7223 */ /* 0x000fe20000000014 */
[----:B---3--:R-:W-:Y:S02]  /*0890*/  SEL R5, R14, RZ, P0 ;  /* 0x000000ff0e057207 */ /* 0x008fe40000000000 */
[----:B------:R-:W-:Y:S02]  /*08a0*/  SEL R0, R15, RZ, P0 ;  /* 0x000000ff0f007207 */ /* 0x000fe40000000000 */
[----:B----4-:R-:W-:Y:S01]  /*08b0*/  SEL R16, R16, RZ, P0 ;  /* 0x000000ff10107207 */ /* 0x010fe20000000000 */
[----:B------:R-:W-:Y:S02]  /*08c0*/  FADD R26, -R5, R26 ;  /* 0x0000001a051a7221 */ /* 0x000fe40000000100 */
[----:B------:R-:W-:Y:S01]  /*08d0*/  FADD R27, -R0, R27 ;  /* 0x0000001b001b7221 */ /* 0x000fe20000000100 */
[----:B-----5:R-:W-:Y:S02]  /*08e0*/  SEL R17, R17, RZ, P0 ;  /* 0x000000ff11117207 */ /* 0x020fe40000000000 */
[----:B------:R-:W-:Y:S01]  /*08f0*/  SEL R2, R2, RZ, !P1 ;  /* 0x000000ff02027207 */ /* 0x000fe20004800000 */
[----:B------:R-:W-:Y:S01]  /*0900*/  @P1 FFMA R2, R26, R16, R5 ;  /* 0x000000101a021223 */ /* 0x000fe20000000005 */
[----:B------:R-:W-:Y:S01]  /*0910*/  SEL R3, R3, RZ, !P1 ;  /* 0x000000ff03037207 */ /* 0x000fe20004800000 */
[----:B------:R-:W-:-:S05]  /*0920*/  @P1 FFMA R3, R27, R17, R0 ;  /* 0x000000111b031223 */ /* 0x000fca0000000000 */
[----:B------:R-:W-:Y:S01]  /*0930*/  STG.E.64 desc[UR4][R8.64], R2 ;  /* 0x0000000208007986 */ /* 0x000fe2000c101b04 */
[----:B------:R-:W-:Y:S05]  /*0940*/  EXIT ;  /* 0x000000000000794d */ /* 0x000fea0003800000 */
.L_x_0:
[----:B------:R-:W-:-:S00]  /*0950*/  BRA `(.L_x_0) ;  /* 0xfffffffc00fc7947 */ /* 0x000fc0000383ffff */
[----:B------:R-:W-:-:S00]  /*0960*/  NOP ;  /* 0x0000000000007918 */ /* 0x000fc00000000000 */
        /* <DEDUP_REMOVED lines=9> */
.L_x_1:


//--------------------- .nv.constant0.triton_poi_fused_cat_25 --------------------------
	.section	.nv.constant0.triton_poi_fused_cat_25,"a",@progbits
	.sectionflags	@""
	.align	4
.nv.constant0.triton_poi_fused_cat_25:
	.zero		604
